//
// Generated by NVIDIA NVVM Compiler
//
// Compiler Build ID: CL-36424714
// Cuda compilation tools, release 13.0, V13.0.88
// Based on NVVM 20.0.0
//

.version 9.0
.target sm_100
.address_size 64

	// .globl	causal_softmax_batched_f32
.extern .shared .align 16 .b8 shared[];

.visible .entry causal_softmax_batched_f32(
	.param .u64 .ptr .align 1 causal_softmax_batched_f32_param_0,
	.param .u64 .ptr .align 1 causal_softmax_batched_f32_param_1,
	.param .u32 causal_softmax_batched_f32_param_2,
	.param .u32 causal_softmax_batched_f32_param_3
)
{
	.reg .pred 	%p<14>;
	.reg .b32 	%r<33>;
	.reg .b32 	%f<42>;
	.reg .b64 	%rd<17>;

	ld.param.u64 	%rd3, [causal_softmax_batched_f32_param_0];
	ld.param.u64 	%rd4, [causal_softmax_batched_f32_param_1];
	ld.param.u32 	%r16, [causal_softmax_batched_f32_param_3];
	cvta.to.global.u64 	%rd5, %rd3;
	cvta.to.global.u64 	%rd6, %rd4;
	mov.u32 	%r17, %ctaid.x;
	rem.s32 	%r1, %r17, %r16;
	mov.u32 	%r32, %tid.x;
	mul.lo.s32 	%r18, %r16, %r17;
	mul.wide.s32 	%rd7, %r18, 4;
	add.s64 	%rd1, %rd6, %rd7;
	add.s64 	%rd2, %rd5, %rd7;
	setp.gt.u32 	%p1, %r32, %r1;
	mov.f32 	%f38, 0fFF800000;
	@%p1 bra 	$L__BB0_3;
	mov.f32 	%f38, 0fFF800000;
	mov.u32 	%r3, %ntid.x;
	mov.u32 	%r28, %r32;
$L__BB0_2:
	mul.wide.s32 	%rd8, %r28, 4;
	add.s64 	%rd9, %rd1, %rd8;
	ld.global.nc.f32 	%f12, [%rd9];
	max.f32 	%f38, %f38, %f12;
	add.s32 	%r28, %r28, %r3;
	setp.le.s32 	%p2, %r28, %r1;
	@%p2 bra 	$L__BB0_2;
$L__BB0_3:
	shl.b32 	%r19, %r32, 2;
	mov.u32 	%r20, shared;
	add.s32 	%r6, %r20, %r19;
	st.shared.f32 	[%r6], %f38;
	bar.sync 	0;
	mov.u32 	%r7, %ntid.x;
	setp.lt.u32 	%p3, %r7, 2;
	@%p3 bra 	$L__BB0_8;
	mov.u32 	%r29, %r7;
$L__BB0_5:
	shr.u32 	%r9, %r29, 1;
	setp.ge.u32 	%p4, %r32, %r9;
	@%p4 bra 	$L__BB0_7;
	ld.shared.f32 	%f13, [%r6];
	shl.b32 	%r21, %r9, 2;
	add.s32 	%r22, %r6, %r21;
	ld.shared.f32 	%f14, [%r22];
	max.f32 	%f15, %f13, %f14;
	st.shared.f32 	[%r6], %f15;
$L__BB0_7:
	bar.sync 	0;
	setp.gt.u32 	%p5, %r29, 3;
	mov.u32 	%r29, %r9;
	@%p5 bra 	$L__BB0_5;
$L__BB0_8:
	ld.shared.f32 	%f4, [shared];
	bar.sync 	0;
	setp.ge.s32 	%p6, %r32, %r16;
	mov.f32 	%f39, 0f00000000;
	@%p6 bra 	$L__BB0_14;
	mov.f32 	%f39, 0f00000000;
	mov.u32 	%r30, %r32;
$L__BB0_10:
	setp.gt.s32 	%p7, %r30, %r1;
	@%p7 bra 	$L__BB0_12;
	mul.wide.s32 	%rd10, %r30, 4;
	add.s64 	%rd11, %rd1, %rd10;
	ld.global.nc.f32 	%f18, [%rd11];
	sub.f32 	%f19, %f18, %f4;
	fma.rn.f32 	%f20, %f19, 0f3BBB989D, 0f3F000000;
	cvt.sat.f32.f32 	%f21, %f20;
	mov.f32 	%f22, 0f4B400001;
	mov.f32 	%f23, 0f437C0000;
	fma.rm.f32 	%f24, %f21, %f23, %f22;
	add.f32 	%f25, %f24, 0fCB40007F;
	neg.f32 	%f26, %f25;
	fma.rn.f32 	%f27, %f19, 0f3FB8AA3B, %f26;
	fma.rn.f32 	%f28, %f19, 0f32A57060, %f27;
	mov.b32 	%r23, %f24;
	shl.b32 	%r24, %r23, 23;
	mov.b32 	%f29, %r24;
	ex2.approx.ftz.f32 	%f30, %f28;
	mul.f32 	%f31, %f30, %f29;
	add.s64 	%rd12, %rd2, %rd10;
	st.global.f32 	[%rd12], %f31;
	add.f32 	%f39, %f39, %f31;
	bra.uni 	$L__BB0_13;
$L__BB0_12:
	mul.wide.u32 	%rd13, %r30, 4;
	add.s64 	%rd14, %rd2, %rd13;
	mov.b32 	%r25, 0;
	st.global.u32 	[%rd14], %r25;
$L__BB0_13:
	add.s32 	%r30, %r30, %r7;
	setp.lt.s32 	%p8, %r30, %r16;
	@%p8 bra 	$L__BB0_10;
$L__BB0_14:
	setp.lt.u32 	%p9, %r7, 2;
	st.shared.f32 	[%r6], %f39;
	bar.sync 	0;
	@%p9 bra 	$L__BB0_19;
	mov.u32 	%r31, %r7;
$L__BB0_16:
	shr.u32 	%r13, %r31, 1;
	setp.ge.u32 	%p10, %r32, %r13;
	@%p10 bra 	$L__BB0_18;
	shl.b32 	%r26, %r13, 2;
	add.s32 	%r27, %r6, %r26;
	ld.shared.f32 	%f32, [%r27];
	ld.shared.f32 	%f33, [%r6];
	add.f32 	%f34, %f32, %f33;
	st.shared.f32 	[%r6], %f34;
$L__BB0_18:
	bar.sync 	0;
	setp.gt.u32 	%p11, %r31, 3;
	mov.u32 	%r31, %r13;
	@%p11 bra 	$L__BB0_16;
$L__BB0_19:
	setp.gt.u32 	%p12, %r32, %r1;
	@%p12 bra 	$L__BB0_22;
	ld.shared.f32 	%f9, [shared];
$L__BB0_21:
	mul.wide.s32 	%rd15, %r32, 4;
	add.s64 	%rd16, %rd2, %rd15;
	ld.global.f32 	%f35, [%rd16];
	div.rn.f32 	%f36, %f35, %f9;
	st.global.f32 	[%rd16], %f36;
	add.s32 	%r32, %r32, %r7;
	setp.le.s32 	%p13, %r32, %r1;
	@%p13 bra 	$L__BB0_21;
$L__BB0_22:
	ret;

}


// ===== COMPILED SASS (sm_100) =====

	.target	sm_100

	.elftype	@"ET_EXEC"


//--------------------- .note.nv.tkinfo           --------------------------
	.section	.note.nv.tkinfo,"",@"SHT_NOTE"
	.sectionflags	@"SHF_NOTE_NV_TKINFO"
	.tkinfo
        /*0018*/ 	.word	0x00000002
        /*0030*/ 	.string	""
        /*0030*/ 	.string	"ptxas"
        /*0030*/ 	.string	"Cuda compilation tools, release 13.0, V13.0.88"
        /*0030*/ 	.string	"Build cuda_13.0.r13.0/compiler.36424714_0"
        /*0030*/ 	.string	"-arch sm_100 -m 64 "



//--------------------- .note.nv.cuinfo           --------------------------
	.section	.note.nv.cuinfo,"",@"SHT_NOTE"
	.sectionflags	@"SHF_NOTE_NV_CUINFO"
        /*0018*/ 	.short	0x0002
        /*001a*/ 	.short	0x0064
        /*001c*/ 	.short	0x0082
	.zero		2


//--------------------- .nv.info                  --------------------------
	.section	.nv.info,"",@"SHT_CUDA_INFO"
	.align	4


	//----- nvinfo : EIATTR_REGCOUNT
	.align		4
        /*0000*/ 	.byte	0x04, 0x2f
        /*0002*/ 	.short	(.L_1 - .L_0)
	.align		4
.L_0:
        /*0004*/ 	.word	index@(causal_softmax_batched_f32)
        /*0008*/ 	.word	0x00000016


	//----- nvinfo : EIATTR_FRAME_SIZE
	.align		4
.L_1:
        /*000c*/ 	.byte	0x04, 0x11
        /*000e*/ 	.short	(.L_3 - .L_2)
	.align		4
.L_2:
        /*0010*/ 	.word	index@($__internal_0_$__cuda_sm3x_div_rn_noftz_f32_slowpath)
        /*0014*/ 	.word	0x00000000


	//----- nvinfo : EIATTR_FRAME_SIZE
	.align		4
.L_3:
        /*0018*/ 	.byte	0x04, 0x11
        /*001a*/ 	.short	(.L_5 - .L_4)
	.align		4
.L_4:
        /*001c*/ 	.word	index@(causal_softmax_batched_f32)
        /*0020*/ 	.word	0x00000000


	//----- nvinfo : EIATTR_MIN_STACK_SIZE
	.align		4
.L_5:
        /*0024*/ 	.byte	0x04, 0x12
        /*0026*/ 	.short	(.L_7 - .L_6)
	.align		4
.L_6:
        /*0028*/ 	.word	index@(causal_softmax_batched_f32)
        /*002c*/ 	.word	0x00000000
.L_7:


//--------------------- .nv.compat                --------------------------
	.section	.nv.compat,"",@"SHT_CUDA_COMPAT_INFO"
	.align	4
        /*0000*/ 	.byte	0x02, 0x09, 0x00, 0x00, 0x02, 0x02, 0x01, 0x00, 0x02, 0x05, 0x05, 0x00, 0x03, 0x07, 0x01, 0x01
        /*0010*/ 	.byte	0x02, 0x03, 0x00, 0x00, 0x02, 0x06, 0x01, 0x00, 0x04, 0x0b, 0x08, 0x00, 0x01, 0x00, 0x00, 0x00
        /*0020*/ 	.byte	0x00, 0x00, 0x00, 0x00


//--------------------- .nv.info.causal_softmax_batched_f32 --------------------------
	.section	.nv.info.causal_softmax_batched_f32,"",@"SHT_CUDA_INFO"
	.sectionflags	@""
	.align	4


	//----- nvinfo : EIATTR_CUDA_API_VERSION
	.align		4
        /*0000*/ 	.byte	0x04, 0x37
        /*0002*/ 	.short	(.L_9 - .L_8)
.L_8:
        /*0004*/ 	.word	0x00000082


	//----- nvinfo : EIATTR_KPARAM_INFO
	.align		4
.L_9:
        /*0008*/ 	.byte	0x04, 0x17
        /*000a*/ 	.short	(.L_11 - .L_10)
.L_10:
        /*000c*/ 	.word	0x00000000
        /*0010*/ 	.short	0x0003
        /*0012*/ 	.short	0x0014
        /*0014*/ 	.byte	0x00, 0xf0, 0x11, 0x00


	//----- nvinfo : EIATTR_KPARAM_INFO
	.align		4
.L_11:
        /*0018*/ 	.byte	0x04, 0x17
        /*001a*/ 	.short	(.L_13 - .L_12)
.L_12:
        /*001c*/ 	.word	0x00000000
        /*0020*/ 	.short	0x0002
        /*0022*/ 	.short	0x0010
        /*0024*/ 	.byte	0x00, 0xf0, 0x11, 0x00


	//----- nvinfo : EIATTR_KPARAM_INFO
	.align		4
.L_13:
        /*0028*/ 	.byte	0x04, 0x17
        /*002a*/ 	.short	(.L_15 - .L_14)
.L_14:
        /*002c*/ 	.word	0x00000000
        /*0030*/ 	.short	0x0001
        /*0032*/ 	.short	0x0008
        /*0034*/ 	.byte	0x00, 0xf5, 0x21, 0x00


	//----- nvinfo : EIATTR_KPARAM_INFO
	.align		4
.L_15:
        /*0038*/ 	.byte	0x04, 0x17
        /*003a*/ 	.short	(.L_17 - .L_16)
.L_16:
        /*003c*/ 	.word	0x00000000
        /*0040*/ 	.short	0x0000
        /*0042*/ 	.short	0x0000
        /*0044*/ 	.byte	0x00, 0xf5, 0x21, 0x00


	//----- nvinfo : EIATTR_SPARSE_MMA_MASK
	.align		4
.L_17:
        /*0048*/ 	.byte	0x03, 0x50
        /*004a*/ 	.short	0x0000


	//----- nvinfo : EIATTR_MAXREG_COUNT
	.align		4
        /*004c*/ 	.byte	0x03, 0x1b
        /*004e*/ 	.short	0x00ff


	//----- nvinfo : EIATTR_NUM_BARRIERS
	.align		4
        /*0050*/ 	.byte	0x02, 0x4c
        /*0052*/ 	.byte	0x01
	.zero		1


	//----- nvinfo : EIATTR_MERCURY_ISA_VERSION
	.align		4
        /*0054*/ 	.byte	0x03, 0x5f
        /*0056*/ 	.short	0x0101


	//----- nvinfo : EIATTR_VRC_CTA_INIT_COUNT
	.align		4
        /*0058*/ 	.byte	0x02, 0x4a
	.zero		1
	.zero		1


	//----- nvinfo : EIATTR_EXIT_INSTR_OFFSETS
	.align		4
        /*005c*/ 	.byte	0x04, 0x1c
        /*005e*/ 	.short	(.L_19 - .L_18)


	//   ....[0]....
.L_18:
        /*0060*/ 	.word	0x00000770


	//   ....[1]....
        /*0064*/ 	.word	0x000008f0


	//----- nvinfo : EIATTR_CRS_STACK_SIZE
	.align		4
.L_19:
        /*0068*/ 	.byte	0x04, 0x1e
        /*006a*/ 	.short	(.L_21 - .L_20)
.L_20:
        /*006c*/ 	.word	0x00000000


	//----- nvinfo : EIATTR_CBANK_PARAM_SIZE
	.align		4
.L_21:
        /*0070*/ 	.byte	0x03, 0x19
        /*0072*/ 	.short	0x0018


	//----- nvinfo : EIATTR_PARAM_CBANK
	.align		4
        /*0074*/ 	.byte	0x04, 0x0a
        /*0076*/ 	.short	(.L_23 - .L_22)
	.align		4
.L_22:
        /*0078*/ 	.word	index@(.nv.constant0.causal_softmax_batched_f32)
        /*007c*/ 	.short	0x0380
        /*007e*/ 	.short	0x0018


	//----- nvinfo : EIATTR_SW_WAR
	.align		4
.L_23:
        /*0080*/ 	.byte	0x04, 0x36
        /*0082*/ 	.short	(.L_25 - .L_24)
.L_24:
        /*0084*/ 	.word	0x00000008
.L_25:


//--------------------- .nv.callgraph             --------------------------
	.section	.nv.callgraph,"",@"SHT_CUDA_CALLGRAPH"
	.align	4
	.sectionentsize	8
	.align		4
        /*0000*/ 	.word	0x00000000
	.align		4
        /*0004*/ 	.word	0xffffffff
	.align		4
        /*0008*/ 	.word	0x00000000
	.align		4
        /*000c*/ 	.word	0xfffffffe
	.align		4
        /*0010*/ 	.word	0x00000000
	.align		4
        /*0014*/ 	.word	0xfffffffd
	.align		4
        /*0018*/ 	.word	0x00000000
	.align		4
        /*001c*/ 	.word	0xfffffffc


//--------------------- .text.causal_softmax_batched_f32 --------------------------
	.section	.text.causal_softmax_batched_f32,"ax",@progbits
	.align	128
        .global         causal_softmax_batched_f32
        .type           causal_softmax_batched_f32,@function
        .size           causal_softmax_batched_f32,(.L_x_25 - causal_softmax_batched_f32)
        .other          causal_softmax_batched_f32,@"STO_CUDA_ENTRY STV_DEFAULT"
causal_softmax_batched_f32:
.text.causal_softmax_batched_f32:
[----:B------:R-:W-:Y:S08]  /*0000*/  LDC R1, c[0x0][0x37c] ;  /* 0x0000df00ff017b82 */ /* 0x000ff00000000800 */
[----:B------:R-:W0:Y:S01]  /*0010*/  LDC R11, c[0x0][0x394] ;  /* 0x0000e500ff0b7b82 */ /* 0x000e220000000800 */
[----:B------:R-:W1:Y:S01]  /*0020*/  S2R R4, SR_CTAID.X ;  /* 0x0000000000047919 */ /* 0x000e620000002500 */
[----:B------:R-:W2:Y:S01]  /*0030*/  LDCU.64 UR8, c[0x0][0x358] ;  /* 0x00006b00ff0877ac */ /* 0x000ea20008000a00 */
[----:B------:R-:W-:Y:S05]  /*0040*/  BSSY.RECONVERGENT B0, `(.L_x_0) ;  /* 0x0000026000007945 */ /* 0x000fea0003800200 */
[----:B------:R-:W3:Y:S01]  /*0050*/  LDC.64 R8, c[0x0][0x388] ;  /* 0x0000e200ff087b82 */ /* 0x000ee20000000a00 */
[----:B0-----:R-:W-:-:S04]  /*0060*/  IABS R5, R11 ;  /* 0x0000000b00057213 */ /* 0x001fc80000000000 */
[----:B------:R-:W0:Y:S01]  /*0070*/  I2F.RP R0, R5 ;  /* 0x0000000500007306 */ /* 0x000e220000209400 */
[----:B-1----:R-:W-:-:S07]  /*0080*/  ISETP.GE.AND P1, PT, R4, RZ, PT ;  /* 0x000000ff0400720c */ /* 0x002fce0003f26270 */
[----:B0-----:R-:W0:Y:S02]  /*0090*/  MUFU.RCP R0, R0 ;  /* 0x0000000000007308 */ /* 0x001e240000001000 */
[----:B0-----:R-:W-:-:S06]  /*00a0*/  VIADD R2, R0, 0xffffffe ;  /* 0x0ffffffe00027836 */ /* 0x001fcc0000000000 */
[----:B------:R0:W1:Y:S02]  /*00b0*/  F2I.FTZ.U32.TRUNC.NTZ R3, R2 ;  /* 0x0000000200037305 */ /* 0x000064000021f000 */
[----:B0-----:R-:W-:Y:S02]  /*00c0*/  IMAD.MOV.U32 R2, RZ, RZ, RZ ;  /* 0x000000ffff027224 */ /* 0x001fe400078e00ff */
[----:B-1----:R-:W-:-:S04]  /*00d0*/  IMAD.MOV R6, RZ, RZ, -R3 ;  /* 0x000000ffff067224 */ /* 0x002fc800078e0a03 */
[----:B------:R-:W-:Y:S01]  /*00e0*/  IMAD R7, R6, R5, RZ ;  /* 0x0000000506077224 */ /* 0x000fe200078e02ff */
[----:B------:R-:W-:-:S03]  /*00f0*/  IABS R6, R4 ;  /* 0x0000000400067213 */ /* 0x000fc60000000000 */
[----:B------:R-:W-:Y:S02]  /*0100*/  IMAD.HI.U32 R3, R3, R7, R2 ;  /* 0x0000000703037227 */ /* 0x000fe400078e0002 */
[----:B------:R-:W0:Y:S04]  /*0110*/  S2R R7, SR_TID.X ;  /* 0x0000000000077919 */ /* 0x000e280000002100 */
[----:B------:R-:W-:-:S04]  /*0120*/  IMAD.HI.U32 R3, R3, R6, RZ ;  /* 0x0000000603037227 */ /* 0x000fc800078e00ff */
[----:B------:R-:W-:-:S04]  /*0130*/  IMAD.MOV R3, RZ, RZ, -R3 ;  /* 0x000000ffff037224 */ /* 0x000fc800078e0a03 */
[----:B------:R-:W-:Y:S02]  /*0140*/  IMAD R2, R5, R3, R6 ;  /* 0x0000000305027224 */ /* 0x000fe400078e0206 */
[----:B------:R-:W-:-:S03]  /*0150*/  IMAD R3, R4, R11, RZ ;  /* 0x0000000b04037224 */ /* 0x000fc600078e02ff */
[----:B------:R-:W-:Y:S01]  /*0160*/  ISETP.GT.U32.AND P0, PT, R5, R2, PT ;  /* 0x000000020500720c */ /* 0x000fe20003f04070 */
[----:B---3--:R-:W-:-:S12]  /*0170*/  IMAD.WIDE R8, R3, 0x4, R8 ;  /* 0x0000000403087825 */ /* 0x008fd800078e0208 */
[----:B------:R-:W-:-:S05]  /*0180*/  @!P0 IMAD.IADD R2, R2, 0x1, -R5 ;  /* 0x0000000102028824 */ /* 0x000fca00078e0a05 */
[----:B------:R-:W-:-:S13]  /*0190*/  ISETP.GT.U32.AND P0, PT, R5, R2, PT ;  /* 0x000000020500720c */ /* 0x000fda0003f04070 */
[----:B------:R-:W-:Y:S02]  /*01a0*/  @!P0 IADD3 R2, PT, PT, R2, -R5, RZ ;  /* 0x8000000502028210 */ /* 0x000fe40007ffe0ff */
[----:B------:R-:W-:-:S03]  /*01b0*/  ISETP.NE.AND P0, PT, R11, RZ, PT ;  /* 0x000000ff0b00720c */ /* 0x000fc60003f05270 */
[----:B------:R-:W-:-:S10]  /*01c0*/  @!P1 IMAD.MOV R2, RZ, RZ, -R2 ;  /* 0x000000ffff029224 */ /* 0x000fd400078e0a02 */
[----:B------:R-:W-:Y:S01]  /*01d0*/  @!P0 LOP3.LUT R2, RZ, R11, RZ, 0x33, !PT ;  /* 0x0000000bff028212 */ /* 0x000fe200078e33ff */
[----:B------:R-:W-:-:S03]  /*01e0*/  IMAD.MOV.U32 R11, RZ, RZ, -0x800000 ;  /* 0xff800000ff0b7424 */ /* 0x000fc600078e00ff */
[----:B0-----:R-:W-:-:S13]  /*01f0*/  ISETP.GT.U32.AND P0, PT, R7, R2, PT ;  /* 0x000000020700720c */ /* 0x001fda0003f04070 */
[----:B--2---:R-:W-:Y:S05]  /*0200*/  @P0 BRA `(.L_x_1) ;  /* 0x0000000000240947 */ /* 0x004fea0003800000 */
[----:B------:R-:W0:Y:S01]  /*0210*/  LDC R0, c[0x0][0x360] ;  /* 0x0000d800ff007b82 */ /* 0x000e220000000800 */
[----:B------:R-:W-:Y:S02]  /*0220*/  IMAD.MOV.U32 R11, RZ, RZ, -0x800000 ;  /* 0xff800000ff0b7424 */ /* 0x000fe400078e00ff */
[----:B------:R-:W-:-:S07]  /*0230*/  IMAD.MOV.U32 R13, RZ, RZ, R7 ;  /* 0x000000ffff0d7224 */ /* 0x000fce00078e0007 */
.L_x_2:
[----:B------:R-:W-:-:S06]  /*0240*/  IMAD.WIDE R4, R13, 0x4, R8 ;  /* 0x000000040d047825 */ /* 0x000fcc00078e0208 */
[----:B------:R-:W2:Y:S01]  /*0250*/  LDG.E.CONSTANT R4, desc[UR8][R4.64] ;  /* 0x0000000804047981 */ /* 0x000ea2000c1e9900 */
[----:B0-----:R-:W-:-:S05]  /*0260*/  IMAD.IADD R13, R0, 0x1, R13 ;  /* 0x00000001000d7824 */ /* 0x001fca00078e020d */
[----:B------:R-:W-:Y:S02]  /*0270*/  ISETP.GT.AND P0, PT, R13, R2, PT ;  /* 0x000000020d00720c */ /* 0x000fe40003f04270 */
[----:B--2---:R-:W-:-:S11]  /*0280*/  FMNMX R11, R4, R11, !PT ;  /* 0x0000000b040b7209 */ /* 0x004fd60007800000 */
[----:B------:R-:W-:Y:S05]  /*0290*/  @!P0 BRA `(.L_x_2) ;  /* 0xfffffffc00e88947 */ /* 0x000fea000383ffff */
.L_x_1:
[----:B------:R-:W-:Y:S05]  /*02a0*/  BSYNC.RECONVERGENT B0 ;  /* 0x0000000000007941 */ /* 0x000fea0003800200 */
.L_x_0:
[----:B------:R-:W0:Y:S01]  /*02b0*/  S2UR UR5, SR_CgaCtaId ;  /* 0x00000000000579c3 */ /* 0x000e220000008800 */
[----:B------:R-:W-:Y:S01]  /*02c0*/  UMOV UR4, 0x400 ;  /* 0x0000040000047882 */ /* 0x000fe20000000000 */
[----:B------:R-:W1:Y:S02]  /*02d0*/  LDCU UR6, c[0x0][0x360] ;  /* 0x00006c00ff0677ac */ /* 0x000e640008000800 */
[----:B-1----:R-:W-:Y:S02]  /*02e0*/  UISETP.GE.U32.AND UP0, UPT, UR6, 0x2, UPT ;  /* 0x000000020600788c */ /* 0x002fe4000bf06070 */
[----:B0-----:R-:W-:-:S06]  /*02f0*/  ULEA UR4, UR5, UR4, 0x18 ;  /* 0x0000000405047291 */ /* 0x001fcc000f8ec0ff */
[----:B------:R-:W-:-:S05]  /*0300*/  LEA R0, R7, UR4, 0x2 ;  /* 0x0000000407007c11 */ /* 0x000fca000f8e10ff */
[----:B------:R0:W-:Y:S01]  /*0310*/  STS [R0], R11 ;  /* 0x0000000b00007388 */ /* 0x0001e20000000800 */
[----:B------:R-:W-:Y:S06]  /*0320*/  BAR.SYNC.DEFER_BLOCKING 0x0 ;  /* 0x0000000000007b1d */ /* 0x000fec0000010000 */
[----:B------:R-:W-:Y:S05]  /*0330*/  BRA.U !UP0, `(.L_x_3) ;  /* 0x0000000108307547 */ /* 0x000fea000b800000 */
[----:B------:R-:W-:-:S07]  /*0340*/  MOV R4, UR6 ;  /* 0x0000000600047c02 */ /* 0x000fce0008000f00 */
.L_x_4:
[----:B------:R-:W-:-:S04]  /*0350*/  SHF.R.U32.HI R10, RZ, 0x1, R4 ;  /* 0x00000001ff0a7819 */ /* 0x000fc80000011604 */
[----:B------:R-:W-:-:S13]  /*0360*/  ISETP.GE.U32.AND P0, PT, R7, R10, PT ;  /* 0x0000000a0700720c */ /* 0x000fda0003f06070 */
[----:B------:R-:W-:Y:S01]  /*0370*/  @!P0 IMAD R6, R10, 0x4, R0 ;  /* 0x000000040a068824 */ /* 0x000fe200078e0200 */
[----:B------:R-:W-:Y:S05]  /*0380*/  @!P0 LDS R5, [R0] ;  /* 0x0000000000058984 */ /* 0x000fea0000000800 */
[----:B------:R-:W1:Y:S02]  /*0390*/  @!P0 LDS R6, [R6] ;  /* 0x0000000006068984 */ /* 0x000e640000000800 */
[----:B-1----:R-:W-:-:S05]  /*03a0*/  @!P0 FMNMX R5, R5, R6, !PT ;  /* 0x0000000605058209 */ /* 0x002fca0007800000 */
[----:B------:R1:W-:Y:S01]  /*03b0*/  @!P0 STS [R0], R5 ;  /* 0x0000000500008388 */ /* 0x0003e20000000800 */
[----:B------:R-:W-:Y:S01]  /*03c0*/  BAR.SYNC.DEFER_BLOCKING 0x0 ;  /* 0x0000000000007b1d */ /* 0x000fe20000010000 */
[----:B------:R-:W-:Y:S01]  /*03d0*/  ISETP.GT.U32.AND P0, PT, R4, 0x3, PT ;  /* 0x000000030400780c */ /* 0x000fe20003f04070 */
[----:B------:R-:W-:-:S12]  /*03e0*/  IMAD.MOV.U32 R4, RZ, RZ, R10 ;  /* 0x000000ffff047224 */ /* 0x000fd800078e000a */
[----:B-1----:R-:W-:Y:S05]  /*03f0*/  @P0 BRA `(.L_x_4) ;  /* 0xfffffffc00d40947 */ /* 0x002fea000383ffff */
.L_x_3:
[----:B------:R-:W1:Y:S01]  /*0400*/  S2UR UR5, SR_CgaCtaId ;  /* 0x00000000000579c3 */ /* 0x000e620000008800 */
[----:B------:R-:W2:Y:S01]  /*0410*/  LDCU UR7, c[0x0][0x394] ;  /* 0x00007280ff0777ac */ /* 0x000ea20008000800 */
[----:B------:R-:W-:Y:S01]  /*0420*/  BSSY.RECONVERGENT B0, `(.L_x_5) ;  /* 0x0000024000007945 */ /* 0x000fe20003800200 */
[----:B------:R-:W-:Y:S01]  /*0430*/  ISETP.GT.U32.AND P0, PT, R7, R2, PT ;  /* 0x000000020700720c */ /* 0x000fe20003f04070 */
[----:B------:R-:W-:Y:S01]  /*0440*/  IMAD.MOV.U32 R15, RZ, RZ, RZ ;  /* 0x000000ffff0f7224 */ /* 0x000fe200078e00ff */
[----:B------:R-:W-:-:S03]  /*0450*/  UMOV UR4, 0x400 ;  /* 0x0000040000047882 */ /* 0x000fc60000000000 */
[----:B------:R-:W3:Y:S01]  /*0460*/  LDC.64 R4, c[0x0][0x380] ;  /* 0x0000e000ff047b82 */ /* 0x000ee20000000a00 */
[----:B--2---:R-:W-:Y:S01]  /*0470*/  ISETP.GE.AND P1, PT, R7, UR7, PT ;  /* 0x0000000707007c0c */ /* 0x004fe2000bf26270 */
[----:B-1----:R-:W-:Y:S01]  /*0480*/  ULEA UR4, UR5, UR4, 0x18 ;  /* 0x0000000405047291 */ /* 0x002fe2000f8ec0ff */
[----:B------:R-:W1:Y:S01]  /*0490*/  LDCU UR5, c[0x0][0x394] ;  /* 0x00007280ff0577ac */ /* 0x000e620008000800 */
[----:B---3--:R-:W-:-:S07]  /*04a0*/  IMAD.WIDE R4, R3, 0x4, R4 ;  /* 0x0000000403047825 */ /* 0x008fce00078e0204 */
[----:B------:R-:W2:Y:S01]  /*04b0*/  LDS R3, [UR4] ;  /* 0x00000004ff037984 */ /* 0x000ea20008000800 */
[----:B------:R-:W-:Y:S06]  /*04c0*/  BAR.SYNC.DEFER_BLOCKING 0x0 ;  /* 0x0000000000007b1d */ /* 0x000fec0000010000 */
[----:B-1----:R-:W-:Y:S05]  /*04d0*/  @P1 BRA `(.L_x_6) ;  /* 0x0000000000601947 */ /* 0x002fea0003800000 */
[----:B------:R-:W-:Y:S01]  /*04e0*/  IMAD.MOV.U32 R15, RZ, RZ, RZ ;  /* 0x000000ffff0f7224 */ /* 0x000fe200078e00ff */
[----:B------:R-:W-:-:S07]  /*04f0*/  MOV R17, R7 ;  /* 0x0000000700117202 */ /* 0x000fce0000000f00 */
.L_x_7:
[----:B------:R-:W-:-:S13]  /*0500*/  ISETP.GT.AND P1, PT, R17, R2, PT ;  /* 0x000000021100720c */ /* 0x000fda0003f24270 */
[----:B0-----:R-:W-:-:S06]  /*0510*/  @!P1 IMAD.WIDE R10, R17, 0x4, R8 ;  /* 0x00000004110a9825 */ /* 0x001fcc00078e0208 */
[----:B------:R-:W2:Y:S01]  /*0520*/  @!P1 LDG.E.CONSTANT R10, desc[UR8][R10.64] ;  /* 0x000000080a0a9981 */ /* 0x000ea2000c1e9900 */
[----:B------:R-:W-:Y:S02]  /*0530*/  @!P1 IMAD.MOV.U32 R13, RZ, RZ, 0x3bbb989d ;  /* 0x3bbb989dff0d9424 */ /* 0x000fe400078e00ff */
[----:B------:R-:W-:Y:S02]  /*0540*/  @!P1 IMAD.MOV.U32 R19, RZ, RZ, 0x437c0000 ;  /* 0x437c0000ff139424 */ /* 0x000fe400078e00ff */
[----:B--2---:R-:W-:Y:S01]  /*0550*/  @!P1 FADD R6, -R3, R10 ;  /* 0x0000000a03069221 */ /* 0x004fe20000000100 */
[----:B------:R-:W-:-:S04]  /*0560*/  @!P1 IMAD.WIDE R10, R17, 0x4, R4 ;  /* 0x00000004110a9825 */ /* 0x000fc800078e0204 */
[----:B------:R-:W-:-:S04]  /*0570*/  @!P1 FFMA.SAT R12, R6, R13, 0.5 ;  /* 0x3f000000060c9423 */ /* 0x000fc8000000200d */
[----:B------:R-:W-:-:S04]  /*0580*/  @!P1 FFMA.RM R12, R12, R19, 12582913 ;  /* 0x4b4000010c0c9423 */ /* 0x000fc80000004013 */
[C---:B------:R-:W-:Y:S01]  /*0590*/  @!P1 FADD R13, R12.reuse, -12583039 ;  /* 0xcb40007f0c0d9421 */ /* 0x040fe20000000000 */
[----:B------:R-:W-:-:S03]  /*05a0*/  @!P1 IMAD.SHL.U32 R12, R12, 0x800000, RZ ;  /* 0x008000000c0c9824 */ /* 0x000fc600078e00ff */
[----:B------:R-:W-:-:S04]  /*05b0*/  @!P1 FFMA R13, R6, 1.4426950216293334961, -R13 ;  /* 0x3fb8aa3b060d9823 */ /* 0x000fc8000000080d */
[----:B------:R-:W-:-:S04]  /*05c0*/  @!P1 FFMA R6, R6, 1.925963033500011079e-08, R13 ;  /* 0x32a5706006069823 */ /* 0x000fc8000000000d */
[----:B------:R-:W0:Y:S02]  /*05d0*/  @!P1 MUFU.EX2 R13, R6 ;  /* 0x00000006000d9308 */ /* 0x000e240000000800 */
[----:B0-----:R-:W-:Y:S01]  /*05e0*/  @!P1 FMUL R14, R12, R13 ;  /* 0x0000000d0c0e9220 */ /* 0x001fe20000400000 */
[----:B------:R-:W-:-:S04]  /*05f0*/  @P1 IMAD.WIDE.U32 R12, R17, 0x4, R4 ;  /* 0x00000004110c1825 */ /* 0x000fc800078e0004 */
[----:B------:R-:W-:Y:S01]  /*0600*/  @!P1 FADD R15, R15, R14 ;  /* 0x0000000e0f0f9221 */ /* 0x000fe20000000000 */
[----:B------:R1:W-:Y:S01]  /*0610*/  @!P1 STG.E desc[UR8][R10.64], R14 ;  /* 0x0000000e0a009986 */ /* 0x0003e2000c101908 */
[----:B------:R-:W-:-:S03]  /*0620*/  VIADD R17, R17, UR6 ;  /* 0x0000000611117c36 */ /* 0x000fc60008000000 */
[----:B------:R1:W-:Y:S02]  /*0630*/  @P1 STG.E desc[UR8][R12.64], RZ ;  /* 0x000000ff0c001986 */ /* 0x0003e4000c101908 */
[----:B------:R-:W-:-:S13]  /*0640*/  ISETP.GE.AND P2, PT, R17, UR5, PT ;  /* 0x0000000511007c0c */ /* 0x000fda000bf46270 */
[----:B-1----:R-:W-:Y:S05]  /*0650*/  @!P2 BRA `(.L_x_7) ;  /* 0xfffffffc00a8a947 */ /* 0x002fea000383ffff */
.L_x_6:
[----:B------:R-:W-:Y:S05]  /*0660*/  BSYNC.RECONVERGENT B0 ;  /* 0x0000000000007941 */ /* 0x000fea0003800200 */
.L_x_5:
[----:B------:R1:W-:Y:S01]  /*0670*/  STS [R0], R15 ;  /* 0x0000000f00007388 */ /* 0x0003e20000000800 */
[----:B------:R-:W-:Y:S01]  /*0680*/  UISETP.GE.U32.AND UP0, UPT, UR6, 0x2, UPT ;  /* 0x000000020600788c */ /* 0x000fe2000bf06070 */
[----:B------:R-:W-:Y:S08]  /*0690*/  BAR.SYNC.DEFER_BLOCKING 0x0 ;  /* 0x0000000000007b1d */ /* 0x000ff00000010000 */
[----:B-1----:R-:W-:Y:S05]  /*06a0*/  BRA.U !UP0, `(.L_x_8) ;  /* 0x0000000108307547 */ /* 0x002fea000b800000 */
[----:B--2---:R-:W-:-:S07]  /*06b0*/  MOV R3, UR6 ;  /* 0x0000000600037c02 */ /* 0x004fce0008000f00 */
.L_x_9:
[----:B------:R-:W-:-:S04]  /*06c0*/  SHF.R.U32.HI R8, RZ, 0x1, R3 ;  /* 0x00000001ff087819 */ /* 0x000fc80000011603 */
[----:B------:R-:W-:-:S13]  /*06d0*/  ISETP.GE.U32.AND P1, PT, R7, R8, PT ;  /* 0x000000080700720c */ /* 0x000fda0003f26070 */
[----:B------:R-:W-:Y:S01]  /*06e0*/  @!P1 IMAD R6, R8, 0x4, R0 ;  /* 0x0000000408069824 */ /* 0x000fe200078e0200 */
[----:B------:R-:W-:Y:S05]  /*06f0*/  @!P1 LDS R9, [R0] ;  /* 0x0000000000099984 */ /* 0x000fea0000000800 */
[----:B------:R-:W1:Y:S02]  /*0700*/  @!P1 LDS R6, [R6] ;  /* 0x0000000006069984 */ /* 0x000e640000000800 */
[----:B-1----:R-:W-:-:S05]  /*0710*/  @!P1 FADD R9, R6, R9 ;  /* 0x0000000906099221 */ /* 0x002fca0000000000 */
[----:B------:R1:W-:Y:S01]  /*0720*/  @!P1 STS [R0], R9 ;  /* 0x0000000900009388 */ /* 0x0003e20000000800 */
[----:B------:R-:W-:Y:S01]  /*0730*/  BAR.SYNC.DEFER_BLOCKING 0x0 ;  /* 0x0000000000007b1d */ /* 0x000fe20000010000 */
[----:B------:R-:W-:Y:S01]  /*0740*/  ISETP.GT.U32.AND P1, PT, R3, 0x3, PT ;  /* 0x000000030300780c */ /* 0x000fe20003f24070 */
[----:B------:R-:W-:-:S12]  /*0750*/  IMAD.MOV.U32 R3, RZ, RZ, R8 ;  /* 0x000000ffff037224 */ /* 0x000fd800078e0008 */
[----:B-1----:R-:W-:Y:S05]  /*0760*/  @P1 BRA `(.L_x_9) ;  /* 0xfffffffc00d41947 */ /* 0x002fea000383ffff */
.L_x_8:
[----:B------:R-:W-:Y:S05]  /*0770*/  @P0 EXIT ;  /* 0x000000000000094d */ /* 0x000fea0003800000 */
[----:B------:R-:W1:Y:S01]  /*0780*/  S2UR UR5, SR_CgaCtaId ;  /* 0x00000000000579c3 */ /* 0x000e620000008800 */
[----:B------:R-:W-:Y:S02]  /*0790*/  UMOV UR4, 0x400 ;  /* 0x0000040000047882 */ /* 0x000fe40000000000 */
[----:B-1----:R-:W-:-:S09]  /*07a0*/  ULEA UR4, UR5, UR4, 0x18 ;  /* 0x0000000405047291 */ /* 0x002fd2000f8ec0ff */
[----:B--2---:R-:W1:Y:S03]  /*07b0*/  LDS R3, [UR4] ;  /* 0x00000004ff037984 */ /* 0x004e660008000800 */
.L_x_12:
[----:B------:R-:W-:-:S05]  /*07c0*/  IMAD.WIDE R8, R7, 0x4, R4 ;  /* 0x0000000407087825 */ /* 0x000fca00078e0204 */
[----:B0-----:R-:W2:Y:S01]  /*07d0*/  LDG.E R0, desc[UR8][R8.64] ;  /* 0x0000000808007981 */ /* 0x001ea2000c1e1900 */
[----:B-1----:R-:W0:Y:S01]  /*07e0*/  MUFU.RCP R6, R3 ;  /* 0x0000000300067308 */ /* 0x002e220000001000 */
[----:B------:R-:W-:Y:S01]  /*07f0*/  BSSY.RECONVERGENT B0, `(.L_x_10) ;  /* 0x000000b000007945 */ /* 0x000fe20003800200 */
[----:B0-----:R-:W-:-:S04]  /*0800*/  FFMA R11, -R3, R6, 1 ;  /* 0x3f800000030b7423 */ /* 0x001fc80000000106 */
[----:B------:R-:W-:Y:S02]  /*0810*/  FFMA R11, R6, R11, R6 ;  /* 0x0000000b060b7223 */ /* 0x000fe40000000006 */
[----:B--2---:R-:W0:Y:S02]  /*0820*/  FCHK P0, R0, R3 ;  /* 0x0000000300007302 */ /* 0x004e240000000000 */
[----:B------:R-:W-:-:S04]  /*0830*/  FFMA R6, R0, R11, RZ ;  /* 0x0000000b00067223 */ /* 0x000fc800000000ff */
[----:B------:R-:W-:-:S04]  /*0840*/  FFMA R10, -R3, R6, R0 ;  /* 0x00000006030a7223 */ /* 0x000fc80000000100 */
[----:B------:R-:W-:Y:S01]  /*0850*/  FFMA R11, R11, R10, R6 ;  /* 0x0000000a0b0b7223 */ /* 0x000fe20000000006 */
[----:B0-----:R-:W-:Y:S06]  /*0860*/  @!P0 BRA `(.L_x_11) ;  /* 0x00000000000c8947 */ /* 0x001fec0003800000 */
[----:B------:R-:W-:-:S07]  /*0870*/  MOV R6, 0x890 ;  /* 0x0000089000067802 */ /* 0x000fce0000000f00 */
[----:B------:R-:W-:Y:S05]  /*0880*/  CALL.REL.NOINC `($__internal_0_$__cuda_sm3x_div_rn_noftz_f32_slowpath) ;  /* 0x00000000001c7944 */ /* 0x000fea0003c00000 */
[----:B------:R-:W-:-:S07]  /*0890*/  IMAD.MOV.U32 R11, RZ, RZ, R0 ;  /* 0x000000ffff0b7224 */ /* 0x000fce00078e0000 */
.L_x_11:
[----:B------:R-:W-:Y:S05]  /*08a0*/  BSYNC.RECONVERGENT B0 ;  /* 0x0000000000007941 */ /* 0x000fea0003800200 */
.L_x_10:
[----:B------:R2:W-:Y:S01]  /*08b0*/  STG.E desc[UR8][R8.64], R11 ;  /* 0x0000000b08007986 */ /* 0x0005e2000c101908 */
[----:B------:R-:W-:-:S05]  /*08c0*/  VIADD R7, R7, UR6 ;  /* 0x0000000607077c36 */ /* 0x000fca0008000000 */
[----:B------:R-:W-:-:S13]  /*08d0*/  ISETP.GT.AND P0, PT, R7, R2, PT ;  /* 0x000000020700720c */ /* 0x000fda0003f04270 */
[----:B--2---:R-:W-:Y:S05]  /*08e0*/  @!P0 BRA `(.L_x_12) ;  /* 0xfffffffc00b48947 */ /* 0x004fea000383ffff */
[----:B------:R-:W-:Y:S05]  /*08f0*/  EXIT ;  /* 0x000000000000794d */ /* 0x000fea0003800000 */
        .weak           $__internal_0_$__cuda_sm3x_div_rn_noftz_f32_slowpath
        .type           $__internal_0_$__cuda_sm3x_div_rn_noftz_f32_slowpath,@function
        .size           $__internal_0_$__cuda_sm3x_div_rn_noftz_f32_slowpath,(.L_x_25 - $__internal_0_$__cuda_sm3x_div_rn_noftz_f32_slowpath)
$__internal_0_$__cuda_sm3x_div_rn_noftz_f32_slowpath:
[--C-:B------:R-:W-:Y:S01]  /*0900*/  SHF.R.U32.HI R11, RZ, 0x17, R3.reuse ;  /* 0x00000017ff0b7819 */ /* 0x100fe20000011603 */
[----:B------:R-:W-:Y:S01]  /*0910*/  BSSY.RECONVERGENT B1, `(.L_x_13) ;  /* 0x0000064000017945 */ /* 0x000fe20003800200 */
[--C-:B------:R-:W-:Y:S01]  /*0920*/  SHF.R.U32.HI R10, RZ, 0x17, R0.reuse ;  /* 0x00000017ff0a7819 */ /* 0x100fe20000011600 */
[----:B------:R-:W-:Y:S01]  /*0930*/  IMAD.MOV.U32 R12, RZ, RZ, R0 ;  /* 0x000000ffff0c7224 */ /* 0x000fe200078e0000 */
[----:B------:R-:W-:Y:S01]  /*0940*/  LOP3.LUT R11, R11, 0xff, RZ, 0xc0, !PT ;  /* 0x000000ff0b0b7812 */ /* 0x000fe200078ec0ff */
[----:B------:R-:W-:Y:S01]  /*0950*/  IMAD.MOV.U32 R13, RZ, RZ, R3 ;  /* 0x000000ffff0d7224 */ /* 0x000fe200078e0003 */
[----:B------:R-:W-:Y:S02]  /*0960*/  LOP3.LUT R16, R10, 0xff, RZ, 0xc0, !PT ;  /* 0x000000ff0a107812 */ /* 0x000fe400078ec0ff */
[----:B------:R-:W-:-:S03]  /*0970*/  IADD3 R14, PT, PT, R11, -0x1, RZ ;  /* 0xffffffff0b0e7810 */ /* 0x000fc60007ffe0ff */
[----:B------:R-:W-:Y:S01]  /*0980*/  VIADD R15, R16, 0xffffffff ;  /* 0xffffffff100f7836 */ /* 0x000fe20000000000 */
[----:B------:R-:W-:-:S04]  /*0990*/  ISETP.GT.U32.AND P0, PT, R14, 0xfd, PT ;  /* 0x000000fd0e00780c */ /* 0x000fc80003f04070 */
[----:B------:R-:W-:-:S13]  /*09a0*/  ISETP.GT.U32.OR P0, PT, R15, 0xfd, P0 ;  /* 0x000000fd0f00780c */ /* 0x000fda0000704470 */
[----:B------:R-:W-:Y:S01]  /*09b0*/  @!P0 IMAD.MOV.U32 R10, RZ, RZ, RZ ;  /* 0x000000ffff0a8224 */ /* 0x000fe200078e00ff */
[----:B------:R-:W-:Y:S06]  /*09c0*/  @!P0 BRA `(.L_x_14) ;  /* 0x00000000005c8947 */ /* 0x000fec0003800000 */
[----:B------:R-:W-:Y:S02]  /*09d0*/  FSETP.GTU.FTZ.AND P1, PT, |R3|, +INF , PT ;  /* 0x7f8000000300780b */ /* 0x000fe40003f3c200 */
[----:B------:R-:W-:-:S04]  /*09e0*/  FSETP.GTU.FTZ.AND P0, PT, |R0|, +INF , PT ;  /* 0x7f8000000000780b */ /* 0x000fc80003f1c200 */
[----:B------:R-:W-:-:S13]  /*09f0*/  PLOP3.LUT P0, PT, P0, P1, PT, 0xf8, 0x8f ;  /* 0x00000000008f781c */ /* 0x000fda0000703f70 */
[----:B------:R-:W-:Y:S05]  /*0a00*/  @P0 BRA `(.L_x_15) ;  /* 0x00000004004c0947 */ /* 0x000fea0003800000 */
[----:B------:R-:W-:-:S13]  /*0a10*/  LOP3.LUT P0, RZ, R13, 0x7fffffff, R12, 0xc8, !PT ;  /* 0x7fffffff0dff7812 */ /* 0x000fda000780c80c */
[----:B------:R-:W-:Y:S05]  /*0a20*/  @!P0 BRA `(.L_x_16) ;  /* 0x00000004003c8947 */ /* 0x000fea0003800000 */
[C---:B------:R-:W-:Y:S02]  /*0a30*/  FSETP.NEU.FTZ.AND P2, PT, |R0|.reuse, +INF , PT ;  /* 0x7f8000000000780b */ /* 0x040fe40003f5d200 */
[----:B------:R-:W-:Y:S02]  /*0a40*/  FSETP.NEU.FTZ.AND P1, PT, |R3|, +INF , PT ;  /* 0x7f8000000300780b */ /* 0x000fe40003f3d200 */
[----:B------:R-:W-:-:S11]  /*0a50*/  FSETP.NEU.FTZ.AND P0, PT, |R0|, +INF , PT ;  /* 0x7f8000000000780b */ /* 0x000fd60003f1d200 */
[----:B------:R-:W-:Y:S05]  /*0a60*/  @!P1 BRA !P2, `(.L_x_16) ;  /* 0x00000004002c9947 */ /* 0x000fea0005000000 */
[----:B------:R-:W-:-:S04]  /*0a70*/  LOP3.LUT P2, RZ, R12, 0x7fffffff, RZ, 0xc0, !PT ;  /* 0x7fffffff0cff7812 */ /* 0x000fc8000784c0ff */
[----:B------:R-:W-:-:S13]  /*0a80*/  PLOP3.LUT P1, PT, P1, P2, PT, 0x2f, 0xf2 ;  /* 0x0000000000f2781c */ /* 0x000fda0000f24577 */
[----:B------:R-:W-:Y:S05]  /*0a90*/  @P1 BRA `(.L_x_17) ;  /* 0x0000000400181947 */ /* 0x000fea0003800000 */
[----:B------:R-:W-:-:S04]  /*0aa0*/  LOP3.LUT P1, RZ, R13, 0x7fffffff, RZ, 0xc0, !PT ;  /* 0x7fffffff0dff7812 */ /* 0x000fc8000782c0ff */
[----:B------:R-:W-:-:S13]  /*0ab0*/  PLOP3.LUT P0, PT, P0, P1, PT, 0x2f, 0xf2 ;  /* 0x0000000000f2781c */ /* 0x000fda0000702577 */
[----:B------:R-:W-:Y:S05]  /*0ac0*/  @P0 BRA `(.L_x_18) ;  /* 0x0000000400000947 */ /* 0x000fea0003800000 */
[----:B------:R-:W-:Y:S02]  /*0ad0*/  ISETP.GE.AND P0, PT, R15, RZ, PT ;  /* 0x000000ff0f00720c */ /* 0x000fe40003f06270 */
[----:B------:R-:W-:-:S11]  /*0ae0*/  ISETP.GE.AND P1, PT, R14, RZ, PT ;  /* 0x000000ff0e00720c */ /* 0x000fd60003f26270 */
[----:B------:R-:W-:Y:S01]  /*0af0*/  @P0 MOV R10, RZ ;  /* 0x000000ff000a0202 */ /* 0x000fe20000000f00 */
[----:B------:R-:W-:Y:S02]  /*0b00*/  @!P0 IMAD.MOV.U32 R10, RZ, RZ, -0x40 ;  /* 0xffffffc0ff0a8424 */ /* 0x000fe400078e00ff */
[----:B------:R-:W-:Y:S01]  /*0b10*/  @!P0 FFMA R12, R0, 1.84467440737095516160e+19, RZ ;  /* 0x5f800000000c8823 */ /* 0x000fe200000000ff */
[----:B------:R-:W-:Y:S01]  /*0b20*/  @!P1 FFMA R13, R3, 1.84467440737095516160e+19, RZ ;  /* 0x5f800000030d9823 */ /* 0x000fe200000000ff */
[----:B------:R-:W-:-:S07]  /*0b30*/  @!P1 VIADD R10, R10, 0x40 ;  /* 0x000000400a0a9836 */ /* 0x000fce0000000000 */
.L_x_14:
[----:B------:R-:W-:Y:S01]  /*0b40*/  LEA R0, R11, 0xc0800000, 0x17 ;  /* 0xc08000000b007811 */ /* 0x000fe200078eb8ff */
[----:B------:R-:W-:Y:S04]  /*0b50*/  BSSY.RECONVERGENT B2, `(.L_x_19) ;  /* 0x0000036000027945 */ /* 0x000fe80003800200 */
[----:B------:R-:W-:Y:S02]  /*0b60*/  IMAD.IADD R14, R13, 0x1, -R0 ;  /* 0x000000010d0e7824 */ /* 0x000fe400078e0a00 */
[----:B------:R-:W-:Y:S02]  /*0b70*/  VIADD R13, R16, 0xffffff81 ;  /* 0xffffff81100d7836 */ /* 0x000fe40000000000 */
[----:B------:R-:W0:Y:S01]  /*0b80*/  MUFU.RCP R15, R14 ;  /* 0x0000000e000f7308 */ /* 0x000e220000001000 */
[----:B------:R-:W-:Y:S01]  /*0b90*/  FADD.FTZ R17, -R14, -RZ ;  /* 0x800000ff0e117221 */ /* 0x000fe20000010100 */
[C---:B------:R-:W-:Y:S01]  /*0ba0*/  IMAD R0, R13.reuse, -0x800000, R12 ;  /* 0xff8000000d007824 */ /* 0x040fe200078e020c */
[----:B------:R-:W-:-:S04]  /*0bb0*/  IADD3 R13, PT, PT, R13, 0x7f, -R11 ;  /* 0x0000007f0d0d7810 */ /* 0x000fc80007ffe80b */
[----:B------:R-:W-:Y:S01]  /*0bc0*/  IADD3 R13, PT, PT, R13, R10, RZ ;  /* 0x0000000a0d0d7210 */ /* 0x000fe20007ffe0ff */
[----:B0-----:R-:W-:-:S04]  /*0bd0*/  FFMA R16, R15, R17, 1 ;  /* 0x3f8000000f107423 */ /* 0x001fc80000000011 */
[----:B------:R-:W-:-:S04]  /*0be0*/  FFMA R19, R15, R16, R15 ;  /* 0x000000100f137223 */ /* 0x000fc8000000000f */
[----:B------:R-:W-:-:S04]  /*0bf0*/  FFMA R12, R0, R19, RZ ;  /* 0x00000013000c7223 */ /* 0x000fc800000000ff */
[----:B------:R-:W-:-:S04]  /*0c00*/  FFMA R15, R17, R12, R0 ;  /* 0x0000000c110f7223 */ /* 0x000fc80000000000 */
[----:B------:R-:W-:-:S04]  /*0c10*/  FFMA R16, R19, R15, R12 ;  /* 0x0000000f13107223 */ /* 0x000fc8000000000c */
[----:B------:R-:W-:-:S04]  /*0c20*/  FFMA R17, R17, R16, R0 ;  /* 0x0000001011117223 */ /* 0x000fc80000000000 */
[----:B------:R-:W-:-:S05]  /*0c30*/  FFMA R0, R19, R17, R16 ;  /* 0x0000001113007223 */ /* 0x000fca0000000010 */
[----:B------:R-:W-:-:S04]  /*0c40*/  SHF.R.U32.HI R11, RZ, 0x17, R0 ;  /* 0x00000017ff0b7819 */ /* 0x000fc80000011600 */
[----:B------:R-:W-:-:S05]  /*0c50*/  LOP3.LUT R11, R11, 0xff, RZ, 0xc0, !PT ;  /* 0x000000ff0b0b7812 */ /* 0x000fca00078ec0ff */
[----:B------:R-:W-:-:S04]  /*0c60*/  IMAD.IADD R14, R11, 0x1, R13 ;  /* 0x000000010b0e7824 */ /* 0x000fc800078e020d */
[----:B------:R-:W-:-:S05]  /*0c70*/  VIADD R10, R14, 0xffffffff ;  /* 0xffffffff0e0a7836 */ /* 0x000fca0000000000 */
[----:B------:R-:W-:-:S13]  /*0c80*/  ISETP.GE.U32.AND P0, PT, R10, 0xfe, PT ;  /* 0x000000fe0a00780c */ /* 0x000fda0003f06070 */
[----:B------:R-:W-:Y:S05]  /*0c90*/  @!P0 BRA `(.L_x_20) ;  /* 0x0000000000808947 */ /* 0x000fea0003800000 */
[----:B------:R-:W-:-:S13]  /*0ca0*/  ISETP.GT.AND P0, PT, R14, 0xfe, PT ;  /* 0x000000fe0e00780c */ /* 0x000fda0003f04270 */
[----:B------:R-:W-:Y:S05]  /*0cb0*/  @P0 BRA `(.L_x_21) ;  /* 0x00000000006c0947 */ /* 0x000fea0003800000 */
[----:B------:R-:W-:-:S13]  /*0cc0*/  ISETP.GE.AND P0, PT, R14, 0x1, PT ;  /* 0x000000010e00780c */ /* 0x000fda0003f06270 */
[----:B------:R-:W-:Y:S05]  /*0cd0*/  @P0 BRA `(.L_x_22) ;  /* 0x0000000000740947 */ /* 0x000fea0003800000 */
[----:B------:R-:W-:Y:S02]  /*0ce0*/  ISETP.GE.AND P0, PT, R14, -0x18, PT ;  /* 0xffffffe80e00780c */ /* 0x000fe40003f06270 */
[----:B------:R-:W-:-:S11]  /*0cf0*/  LOP3.LUT R0, R0, 0x80000000, RZ, 0xc0, !PT ;  /* 0x8000000000007812 */ /* 0x000fd600078ec0ff */
[----:B------:R-:W-:Y:S05]  /*0d00*/  @!P0 BRA `(.L_x_22) ;  /* 0x0000000000688947 */ /* 0x000fea0003800000 */
[CCC-:B------:R-:W-:Y:S01]  /*0d10*/  FFMA.RZ R10, R19.reuse, R17.reuse, R16.reuse ;  /* 0x00000011130a7223 */ /* 0x1c0fe2000000c010 */
[C---:B------:R-:W-:Y:S02]  /*0d20*/  VIADD R13, R14.reuse, 0x20 ;  /* 0x000000200e0d7836 */ /* 0x040fe40000000000 */
[CCC-:B------:R-:W-:Y:S01]  /*0d30*/  FFMA.RM R11, R19.reuse, R17.reuse, R16.reuse ;  /* 0x00000011130b7223 */ /* 0x1c0fe20000004010 */
[----:B------:R-:W-:Y:S02]  /*0d40*/  ISETP.NE.AND P2, PT, R14, RZ, PT ;  /* 0x000000ff0e00720c */ /* 0x000fe40003f45270 */
[----:B------:R-:W-:Y:S01]  /*0d50*/  LOP3.LUT R12, R10, 0x7fffff, RZ, 0xc0, !PT ;  /* 0x007fffff0a0c7812 */ /* 0x000fe200078ec0ff */
[----:B------:R-:W-:Y:S01]  /*0d60*/  FFMA.RP R10, R19, R17, R16 ;  /* 0x00000011130a7223 */ /* 0x000fe20000008010 */
[----:B------:R-:W-:Y:S01]  /*0d70*/  ISETP.NE.AND P1, PT, R14, RZ, PT ;  /* 0x000000ff0e00720c */ /* 0x000fe20003f25270 */
[----:B------:R-:W-:Y:S01]  /*0d80*/  IMAD.MOV R14, RZ, RZ, -R14 ;  /* 0x000000ffff0e7224 */ /* 0x000fe200078e0a0e */
[----:B------:R-:W-:-:S02]  /*0d90*/  LOP3.LUT R12, R12, 0x800000, RZ, 0xfc, !PT ;  /* 0x008000000c0c7812 */ /* 0x000fc400078efcff */
[----:B------:R-:W-:Y:S02]  /*0da0*/  FSETP.NEU.FTZ.AND P0, PT, R10, R11, PT ;  /* 0x0000000b0a00720b */ /* 0x000fe40003f1d000 */
[----:B------:R-:W-:Y:S02]  /*0db0*/  SHF.L.U32 R13, R12, R13, RZ ;  /* 0x0000000d0c0d7219 */ /* 0x000fe400000006ff */
[----:B------:R-:W-:Y:S02]  /*0dc0*/  SEL R11, R14, RZ, P2 ;  /* 0x000000ff0e0b7207 */ /* 0x000fe40001000000 */
[----:B------:R-:W-:Y:S02]  /*0dd0*/  ISETP.NE.AND P1, PT, R13, RZ, P1 ;  /* 0x000000ff0d00720c */ /* 0x000fe40000f25270 */
[----:B------:R-:W-:Y:S02]  /*0de0*/  SHF.R.U32.HI R11, RZ, R11, R12 ;  /* 0x0000000bff0b7219 */ /* 0x000fe4000001160c */
[----:B------:R-:W-:-:S02]  /*0df0*/  PLOP3.LUT P0, PT, P0, P1, PT, 0xf8, 0x8f ;  /* 0x00000000008f781c */ /* 0x000fc40000703f70 */
[----:B------:R-:W-:Y:S02]  /*0e00*/  SHF.R.U32.HI R13, RZ, 0x1, R11 ;  /* 0x00000001ff0d7819 */ /* 0x000fe4000001160b */
[----:B------:R-:W-:-:S04]  /*0e10*/  SEL R10, RZ, 0x1, !P0 ;  /* 0x00000001ff0a7807 */ /* 0x000fc80004000000 */
[----:B------:R-:W-:-:S04]  /*0e20*/  LOP3.LUT R10, R10, 0x1, R13, 0xf8, !PT ;  /* 0x000000010a0a7812 */ /* 0x000fc800078ef80d */
[----:B------:R-:W-:-:S04]  /*0e30*/  LOP3.LUT R10, R10, R11, RZ, 0xc0, !PT ;  /* 0x0000000b0a0a7212 */ /* 0x000fc800078ec0ff */
[----:B------:R-:W-:-:S04]  /*0e40*/  IADD3 R13, PT, PT, R13, R10, RZ ;  /* 0x0000000a0d0d7210 */ /* 0x000fc80007ffe0ff */
[----:B------:R-:W-:Y:S01]  /*0e50*/  LOP3.LUT R0, R13, R0, RZ, 0xfc, !PT ;  /* 0x000000000d007212 */ /* 0x000fe200078efcff */
[----:B------:R-:W-:Y:S06]  /*0e60*/  BRA `(.L_x_22) ;  /* 0x0000000000107947 */ /* 0x000fec0003800000 */
.L_x_21:
[----:B------:R-:W-:-:S04]  /*0e70*/  LOP3.LUT R0, R0, 0x80000000, RZ, 0xc0, !PT ;  /* 0x8000000000007812 */ /* 0x000fc800078ec0ff */
[----:B------:R-:W-:Y:S01]  /*0e80*/  LOP3.LUT R0, R0, 0x7f800000, RZ, 0xfc, !PT ;  /* 0x7f80000000007812 */ /* 0x000fe200078efcff */
[----:B------:R-:W-:Y:S06]  /*0e90*/  BRA `(.L_x_22) ;  /* 0x0000000000047947 */ /* 0x000fec0003800000 */
.L_x_20:
[----:B------:R-:W-:-:S07]  /*0ea0*/  IMAD R0, R13, 0x800000, R0 ;  /* 0x008000000d007824 */ /* 0x000fce00078e0200 */
.L_x_22:
[----:B------:R-:W-:Y:S05]  /*0eb0*/  BSYNC.RECONVERGENT B2 ;  /* 0x0000000000027941 */ /* 0x000fea0003800200 */
.L_x_19:
[----:B------:R-:W-:Y:S05]  /*0ec0*/  BRA `(.L_x_23) ;  /* 0x0000000000207947 */ /* 0x000fea0003800000 */
.L_x_18:
[----:B------:R-:W-:-:S04]  /*0ed0*/  LOP3.LUT R0, R13, 0x80000000, R12, 0x48, !PT ;  /* 0x800000000d007812 */ /* 0x000fc800078e480c */
[----:B------:R-:W-:Y:S01]  /*0ee0*/  LOP3.LUT R0, R0, 0x7f800000, RZ, 0xfc, !PT ;  /* 0x7f80000000007812 */ /* 0x000fe200078efcff */
[----:B------:R-:W-:Y:S06]  /*0ef0*/  BRA `(.L_x_23) ;  /* 0x0000000000147947 */ /* 0x000fec0003800000 */
.L_x_17:
[----:B------:R-:W-:Y:S01]  /*0f00*/  LOP3.LUT R0, R13, 0x80000000, R12, 0x48, !PT ;  /* 0x800000000d007812 */ /* 0x000fe200078e480c */
[----:B------:R-:W-:Y:S06]  /*0f10*/  BRA `(.L_x_23) ;  /* 0x00000000000c7947 */ /* 0x000fec0003800000 */
.L_x_16:
[----:B------:R-:W0:Y:S01]  /*0f20*/  MUFU.RSQ R0, -QNAN ;  /* 0xffc0000000007908 */ /* 0x000e220000001400 */
[----:B------:R-:W-:Y:S05]  /*0f30*/  BRA `(.L_x_23) ;  /* 0x0000000000047947 */ /* 0x000fea0003800000 */
.L_x_15:
[----:B------:R-:W-:-:S07]  /*0f40*/  FADD.FTZ R0, R0, R3 ;  /* 0x0000000300007221 */ /* 0x000fce0000010000 */
.L_x_23:
[----:B------:R-:W-:Y:S05]  /*0f50*/  BSYNC.RECONVERGENT B1 ;  /* 0x0000000000017941 */ /* 0x000fea0003800200 */
.L_x_13:
[----:B------:R-:W-:Y:S02]  /*0f60*/  IMAD.MOV.U32 R10, RZ, RZ, R6 ;  /* 0x000000ffff0a7224 */ /* 0x000fe400078e0006 */
[----:B------:R-:W-:-:S04]  /*0f70*/  IMAD.MOV.U32 R11, RZ, RZ, 0x0 ;  /* 0x00000000ff0b7424 */ /* 0x000fc800078e00ff */
[----:B0-----:R-:W-:Y:S05]  /*0f80*/  RET.REL.NODEC R10 `(causal_softmax_batched_f32) ;  /* 0xfffffff00a1c7950 */ /* 0x001fea0003c3ffff */
.L_x_24:
[----:B------:R-:W-:-:S00]  /*0f90*/  BRA `(.L_x_24) ;  /* 0xfffffffc00fc7947 */ /* 0x000fc0000383ffff */
[----:B------:R-:W-:-:S00]  /*0fa0*/  NOP ;  /* 0x0000000000007918 */ /* 0x000fc00000000000 */
        /* <DEDUP_REMOVED lines=13> */
.L_x_25:


//--------------------- .nv.shared.causal_softmax_batched_f32 --------------------------
	.section	.nv.shared.causal_softmax_batched_f32,"aw",@nobits
	.sectionflags	@""
	.align	16
	.zero		1024


//--------------------- .nv.shared.reserved.0     --------------------------
	.section	.nv.shared.reserved.0,"aw",@nobits
	.weak		__nv_reservedSMEM_offset_0_alias
	.size		__nv_reservedSMEM_offset_0_alias, 0, 64
	.other		__nv_reservedSMEM_offset_0_alias,@"STO_CUDA_RESERVED_SHARED STV_DEFAULT"
__nv_reservedSMEM_offset_0_alias:
	.zero		0
	.zero		64


//--------------------- .nv.constant0.causal_softmax_batched_f32 --------------------------
	.section	.nv.constant0.causal_softmax_batched_f32,"a",@progbits
	.sectionflags	@""
	.align	4
.nv.constant0.causal_softmax_batched_f32:
	.zero		920


//--------------------- SYMBOLS --------------------------

	.type		.nv.reservedSmem.offset0,@object
	.size		.nv.reservedSmem.offset0,0x4
	.type		.nv.reservedSmem.cap,@object
	.size		.nv.reservedSmem.cap,0x4
